//
// Generated by NVIDIA NVVM Compiler
//
// Compiler Build ID: CL-36424714
// Cuda compilation tools, release 13.0, V13.0.88
// Based on NVVM 20.0.0
//

.version 9.0
.target sm_100
.address_size 64

	// .globl	_Z11rope_kernelPfS_S_S_ii

.visible .entry _Z11rope_kernelPfS_S_S_ii(
	.param .u64 .ptr .align 1 _Z11rope_kernelPfS_S_S_ii_param_0,
	.param .u64 .ptr .align 1 _Z11rope_kernelPfS_S_S_ii_param_1,
	.param .u64 .ptr .align 1 _Z11rope_kernelPfS_S_S_ii_param_2,
	.param .u64 .ptr .align 1 _Z11rope_kernelPfS_S_S_ii_param_3,
	.param .u32 _Z11rope_kernelPfS_S_S_ii_param_4,
	.param .u32 _Z11rope_kernelPfS_S_S_ii_param_5
)
{
	.reg .pred 	%p<3>;
	.reg .b32 	%r<13>;
	.reg .b32 	%f<11>;
	.reg .b64 	%rd<19>;

	ld.param.u64 	%rd6, [_Z11rope_kernelPfS_S_S_ii_param_0];
	ld.param.u64 	%rd3, [_Z11rope_kernelPfS_S_S_ii_param_1];
	ld.param.u64 	%rd4, [_Z11rope_kernelPfS_S_S_ii_param_2];
	ld.param.u64 	%rd5, [_Z11rope_kernelPfS_S_S_ii_param_3];
	ld.param.u32 	%r4, [_Z11rope_kernelPfS_S_S_ii_param_4];
	ld.param.u32 	%r3, [_Z11rope_kernelPfS_S_S_ii_param_5];
	cvta.to.global.u64 	%rd1, %rd6;
	mov.u32 	%r5, %ctaid.x;
	mov.u32 	%r6, %ntid.x;
	mov.u32 	%r7, %tid.x;
	mad.lo.s32 	%r1, %r5, %r6, %r7;
	mul.lo.s32 	%r8, %r3, %r4;
	setp.ge.s32 	%p1, %r1, %r8;
	@%p1 bra 	$L__BB0_5;
	cvta.to.global.u64 	%rd7, %rd3;
	cvta.to.global.u64 	%rd8, %rd4;
	rem.s32 	%r9, %r1, %r3;
	mul.wide.s32 	%rd9, %r1, 4;
	add.s64 	%rd2, %rd1, %rd9;
	ld.global.f32 	%f1, [%rd2];
	add.s64 	%rd10, %rd7, %rd9;
	ld.global.f32 	%f2, [%rd10];
	add.s64 	%rd11, %rd8, %rd9;
	ld.global.f32 	%f3, [%rd11];
	shr.u32 	%r10, %r3, 31;
	add.s32 	%r11, %r3, %r10;
	shr.s32 	%r2, %r11, 1;
	setp.ge.s32 	%p2, %r9, %r2;
	@%p2 bra 	$L__BB0_3;
	mul.wide.s32 	%rd14, %r2, 4;
	add.s64 	%rd15, %rd2, %rd14;
	ld.global.f32 	%f7, [%rd15];
	neg.f32 	%f10, %f7;
	bra.uni 	$L__BB0_4;
$L__BB0_3:
	sub.s32 	%r12, %r1, %r2;
	mul.wide.s32 	%rd12, %r12, 4;
	add.s64 	%rd13, %rd1, %rd12;
	ld.global.f32 	%f10, [%rd13];
$L__BB0_4:
	mul.f32 	%f8, %f3, %f10;
	fma.rn.f32 	%f9, %f1, %f2, %f8;
	cvta.to.global.u64 	%rd16, %rd5;
	add.s64 	%rd18, %rd16, %rd9;
	st.global.f32 	[%rd18], %f9;
$L__BB0_5:
	ret;

}


// ===== COMPILED SASS (sm_100) =====

	.target	sm_100

	.elftype	@"ET_EXEC"


//--------------------- .note.nv.tkinfo           --------------------------
	.section	.note.nv.tkinfo,"",@"SHT_NOTE"
	.sectionflags	@"SHF_NOTE_NV_TKINFO"
	.tkinfo
        /*0018*/ 	.word	0x00000002
        /*0030*/ 	.string	""
        /*0030*/ 	.string	"ptxas"
        /*0030*/ 	.string	"Cuda compilation tools, release 13.0, V13.0.88"
        /*0030*/ 	.string	"Build cuda_13.0.r13.0/compiler.36424714_0"
        /*0030*/ 	.string	"-arch sm_100 -m 64 "



//--------------------- .note.nv.cuinfo           --------------------------
	.section	.note.nv.cuinfo,"",@"SHT_NOTE"
	.sectionflags	@"SHF_NOTE_NV_CUINFO"
        /*0018*/ 	.short	0x0002
        /*001a*/ 	.short	0x0064
        /*001c*/ 	.short	0x0082
	.zero		2


//--------------------- .nv.info                  --------------------------
	.section	.nv.info,"",@"SHT_CUDA_INFO"
	.align	4


	//----- nvinfo : EIATTR_REGCOUNT
	.align		4
        /*0000*/ 	.byte	0x04, 0x2f
        /*0002*/ 	.short	(.L_1 - .L_0)
	.align		4
.L_0:
        /*0004*/ 	.word	index@(_Z11rope_kernelPfS_S_S_ii)
        /*0008*/ 	.word	0x00000012


	//----- nvinfo : EIATTR_FRAME_SIZE
	.align		4
.L_1:
        /*000c*/ 	.byte	0x04, 0x11
        /*000e*/ 	.short	(.L_3 - .L_2)
	.align		4
.L_2:
        /*0010*/ 	.word	index@(_Z11rope_kernelPfS_S_S_ii)
        /*0014*/ 	.word	0x00000000


	//----- nvinfo : EIATTR_MIN_STACK_SIZE
	.align		4
.L_3:
        /*0018*/ 	.byte	0x04, 0x12
        /*001a*/ 	.short	(.L_5 - .L_4)
	.align		4
.L_4:
        /*001c*/ 	.word	index@(_Z11rope_kernelPfS_S_S_ii)
        /*0020*/ 	.word	0x00000000
.L_5:


//--------------------- .nv.compat                --------------------------
	.section	.nv.compat,"",@"SHT_CUDA_COMPAT_INFO"
	.align	4
        /*0000*/ 	.byte	0x02, 0x09, 0x00, 0x00, 0x02, 0x02, 0x01, 0x00, 0x02, 0x05, 0x05, 0x00, 0x03, 0x07, 0x01, 0x01
        /*0010*/ 	.byte	0x02, 0x03, 0x00, 0x00, 0x02, 0x06, 0x01, 0x00, 0x04, 0x0b, 0x08, 0x00, 0x09, 0x00, 0x00, 0x00
        /*0020*/ 	.byte	0x00, 0x00, 0x00, 0x00


//--------------------- .nv.info._Z11rope_kernelPfS_S_S_ii --------------------------
	.section	.nv.info._Z11rope_kernelPfS_S_S_ii,"",@"SHT_CUDA_INFO"
	.sectionflags	@""
	.align	4


	//----- nvinfo : EIATTR_CUDA_API_VERSION
	.align		4
        /*0000*/ 	.byte	0x04, 0x37
        /*0002*/ 	.short	(.L_7 - .L_6)
.L_6:
        /*0004*/ 	.word	0x00000082


	//----- nvinfo : EIATTR_KPARAM_INFO
	.align		4
.L_7:
        /*0008*/ 	.byte	0x04, 0x17
        /*000a*/ 	.short	(.L_9 - .L_8)
.L_8:
        /*000c*/ 	.word	0x00000000
        /*0010*/ 	.short	0x0005
        /*0012*/ 	.short	0x0024
        /*0014*/ 	.byte	0x00, 0xf0, 0x11, 0x00


	//----- nvinfo : EIATTR_KPARAM_INFO
	.align		4
.L_9:
        /*0018*/ 	.byte	0x04, 0x17
        /*001a*/ 	.short	(.L_11 - .L_10)
.L_10:
        /*001c*/ 	.word	0x00000000
        /*0020*/ 	.short	0x0004
        /*0022*/ 	.short	0x0020
        /*0024*/ 	.byte	0x00, 0xf0, 0x11, 0x00


	//----- nvinfo : EIATTR_KPARAM_INFO
	.align		4
.L_11:
        /*0028*/ 	.byte	0x04, 0x17
        /*002a*/ 	.short	(.L_13 - .L_12)
.L_12:
        /*002c*/ 	.word	0x00000000
        /*0030*/ 	.short	0x0003
        /*0032*/ 	.short	0x0018
        /*0034*/ 	.byte	0x00, 0xf5, 0x21, 0x00


	//----- nvinfo : EIATTR_KPARAM_INFO
	.align		4
.L_13:
        /*0038*/ 	.byte	0x04, 0x17
        /*003a*/ 	.short	(.L_15 - .L_14)
.L_14:
        /*003c*/ 	.word	0x00000000
        /*0040*/ 	.short	0x0002
        /*0042*/ 	.short	0x0010
        /*0044*/ 	.byte	0x00, 0xf5, 0x21, 0x00


	//----- nvinfo : EIATTR_KPARAM_INFO
	.align		4
.L_15:
        /*0048*/ 	.byte	0x04, 0x17
        /*004a*/ 	.short	(.L_17 - .L_16)
.L_16:
        /*004c*/ 	.word	0x00000000
        /*0050*/ 	.short	0x0001
        /*0052*/ 	.short	0x0008
        /*0054*/ 	.byte	0x00, 0xf5, 0x21, 0x00


	//----- nvinfo : EIATTR_KPARAM_INFO
	.align		4
.L_17:
        /*0058*/ 	.byte	0x04, 0x17
        /*005a*/ 	.short	(.L_19 - .L_18)
.L_18:
        /*005c*/ 	.word	0x00000000
        /*0060*/ 	.short	0x0000
        /*0062*/ 	.short	0x0000
        /*0064*/ 	.byte	0x00, 0xf5, 0x21, 0x00


	//----- nvinfo : EIATTR_SPARSE_MMA_MASK
	.align		4
.L_19:
        /*0068*/ 	.byte	0x03, 0x50
        /*006a*/ 	.short	0x0000


	//----- nvinfo : EIATTR_MAXREG_COUNT
	.align		4
        /*006c*/ 	.byte	0x03, 0x1b
        /*006e*/ 	.short	0x00ff


	//----- nvinfo : EIATTR_MERCURY_ISA_VERSION
	.align		4
        /*0070*/ 	.byte	0x03, 0x5f
        /*0072*/ 	.short	0x0101


	//----- nvinfo : EIATTR_VRC_CTA_INIT_COUNT
	.align		4
        /*0074*/ 	.byte	0x02, 0x4a
	.zero		1
	.zero		1


	//----- nvinfo : EIATTR_EXIT_INSTR_OFFSETS
	.align		4
        /*0078*/ 	.byte	0x04, 0x1c
        /*007a*/ 	.short	(.L_21 - .L_20)


	//   ....[0]....
.L_20:
        /*007c*/ 	.word	0x00000080


	//   ....[1]....
        /*0080*/ 	.word	0x00000360


	//----- nvinfo : EIATTR_CBANK_PARAM_SIZE
	.align		4
.L_21:
        /*0084*/ 	.byte	0x03, 0x19
        /*0086*/ 	.short	0x0028


	//----- nvinfo : EIATTR_PARAM_CBANK
	.align		4
        /*0088*/ 	.byte	0x04, 0x0a
        /*008a*/ 	.short	(.L_23 - .L_22)
	.align		4
.L_22:
        /*008c*/ 	.word	index@(.nv.constant0._Z11rope_kernelPfS_S_S_ii)
        /*0090*/ 	.short	0x0380
        /*0092*/ 	.short	0x0028


	//----- nvinfo : EIATTR_SW_WAR
	.align		4
.L_23:
        /*0094*/ 	.byte	0x04, 0x36
        /*0096*/ 	.short	(.L_25 - .L_24)
.L_24:
        /*0098*/ 	.word	0x00000008
.L_25:


//--------------------- .nv.callgraph             --------------------------
	.section	.nv.callgraph,"",@"SHT_CUDA_CALLGRAPH"
	.align	4
	.sectionentsize	8
	.align		4
        /*0000*/ 	.word	0x00000000
	.align		4
        /*0004*/ 	.word	0xffffffff
	.align		4
        /*0008*/ 	.word	0x00000000
	.align		4
        /*000c*/ 	.word	0xfffffffe
	.align		4
        /*0010*/ 	.word	0x00000000
	.align		4
        /*0014*/ 	.word	0xfffffffd
	.align		4
        /*0018*/ 	.word	0x00000000
	.align		4
        /*001c*/ 	.word	0xfffffffc


//--------------------- .text._Z11rope_kernelPfS_S_S_ii --------------------------
	.section	.text._Z11rope_kernelPfS_S_S_ii,"ax",@progbits
	.align	128
        .global         _Z11rope_kernelPfS_S_S_ii
        .type           _Z11rope_kernelPfS_S_S_ii,@function
        .size           _Z11rope_kernelPfS_S_S_ii,(.L_x_1 - _Z11rope_kernelPfS_S_S_ii)
        .other          _Z11rope_kernelPfS_S_S_ii,@"STO_CUDA_ENTRY STV_DEFAULT"
_Z11rope_kernelPfS_S_S_ii:
.text._Z11rope_kernelPfS_S_S_ii:
[----:B------:R-:W-:Y:S01]  /*0000*/  LDC R1, c[0x0][0x37c] ;  /* 0x0000df00ff017b82 */ /* 0x000fe20000000800 */
[----:B------:R-:W0:Y:S07]  /*0010*/  S2R R5, SR_TID.X ;  /* 0x0000000000057919 */ /* 0x000e2e0000002100 */
[----:B------:R-:W0:Y:S08]  /*0020*/  S2UR UR4, SR_CTAID.X ;  /* 0x00000000000479c3 */ /* 0x000e300000002500 */
[----:B------:R-:W0:Y:S08]  /*0030*/  LDC R0, c[0x0][0x360] ;  /* 0x0000d800ff007b82 */ /* 0x000e300000000800 */
[----:B------:R-:W1:Y:S01]  /*0040*/  LDC.64 R2, c[0x0][0x3a0] ;  /* 0x0000e800ff027b82 */ /* 0x000e620000000a00 */
[----:B0-----:R-:W-:-:S02]  /*0050*/  IMAD R0, R0, UR4, R5 ;  /* 0x0000000400007c24 */ /* 0x001fc4000f8e0205 */
[----:B-1----:R-:W-:-:S05]  /*0060*/  IMAD R5, R3, R2, RZ ;  /* 0x0000000203057224 */ /* 0x002fca00078e02ff */
[----:B------:R-:W-:-:S13]  /*0070*/  ISETP.GE.AND P0, PT, R0, R5, PT ;  /* 0x000000050000720c */ /* 0x000fda0003f06270 */
[----:B------:R-:W-:Y:S05]  /*0080*/  @P0 EXIT ;  /* 0x000000000000094d */ /* 0x000fea0003800000 */
[----:B------:R-:W-:Y:S01]  /*0090*/  IABS R7, R3 ;  /* 0x0000000300077213 */ /* 0x000fe20000000000 */
[----:B------:R-:W0:Y:S01]  /*00a0*/  LDCU.64 UR4, c[0x0][0x358] ;  /* 0x00006b00ff0477ac */ /* 0x000e220008000a00 */
[----:B------:R-:W-:Y:S01]  /*00b0*/  ISETP.GE.AND P2, PT, R0, RZ, PT ;  /* 0x000000ff0000720c */ /* 0x000fe20003f46270 */
[----:B------:R-:W1:Y:S01]  /*00c0*/  LDC.64 R12, c[0x0][0x388] ;  /* 0x0000e200ff0c7b82 */ /* 0x000e620000000a00 */
[----:B------:R-:W2:Y:S08]  /*00d0*/  I2F.RP R2, R7 ;  /* 0x0000000700027306 */ /* 0x000eb00000209400 */
[----:B--2---:R-:W2:Y:S02]  /*00e0*/  MUFU.RCP R2, R2 ;  /* 0x0000000200027308 */ /* 0x004ea40000001000 */
[----:B--2---:R-:W-:-:S06]  /*00f0*/  IADD3 R4, PT, PT, R2, 0xffffffe, RZ ;  /* 0x0ffffffe02047810 */ /* 0x004fcc0007ffe0ff */
[----:B------:R2:W3:Y:S02]  /*0100*/  F2I.FTZ.U32.TRUNC.NTZ R5, R4 ;  /* 0x0000000400057305 */ /* 0x0004e4000021f000 */
[----:B--2---:R-:W-:Y:S01]  /*0110*/  HFMA2 R4, -RZ, RZ, 0, 0 ;  /* 0x00000000ff047431 */ /* 0x004fe200000001ff */
[----:B---3--:R-:W-:-:S05]  /*0120*/  IADD3 R6, PT, PT, RZ, -R5, RZ ;  /* 0x80000005ff067210 */ /* 0x008fca0007ffe0ff */
[----:B------:R-:W-:Y:S01]  /*0130*/  IMAD R9, R6, R7, RZ ;  /* 0x0000000706097224 */ /* 0x000fe200078e02ff */
[----:B------:R-:W-:-:S03]  /*0140*/  IABS R6, R0 ;  /* 0x0000000000067213 */ /* 0x000fc60000000000 */
[----:B------:R-:W-:-:S06]  /*0150*/  IMAD.HI.U32 R5, R5, R9, R4 ;  /* 0x0000000905057227 */ /* 0x000fcc00078e0004 */
[----:B------:R-:W-:-:S04]  /*0160*/  IMAD.HI.U32 R5, R5, R6, RZ ;  /* 0x0000000605057227 */ /* 0x000fc800078e00ff */
[----:B------:R-:W-:-:S04]  /*0170*/  IMAD.MOV R5, RZ, RZ, -R5 ;  /* 0x000000ffff057224 */ /* 0x000fc800078e0a05 */
[----:B------:R-:W-:Y:S01]  /*0180*/  IMAD R2, R7, R5, R6 ;  /* 0x0000000507027224 */ /* 0x000fe200078e0206 */
[----:B------:R-:W-:Y:S01]  /*0190*/  LEA.HI R6, R3, R3, RZ, 0x1 ;  /* 0x0000000303067211 */ /* 0x000fe200078f08ff */
[----:B------:R-:W2:Y:S03]  /*01a0*/  LDC.64 R4, c[0x0][0x380] ;  /* 0x0000e000ff047b82 */ /* 0x000ea60000000a00 */
[----:B------:R-:W-:Y:S02]  /*01b0*/  ISETP.GT.U32.AND P0, PT, R7, R2, PT ;  /* 0x000000020700720c */ /* 0x000fe40003f04070 */
[----:B------:R-:W-:-:S11]  /*01c0*/  SHF.R.S32.HI R11, RZ, 0x1, R6 ;  /* 0x00000001ff0b7819 */ /* 0x000fd60000011406 */
[----:B------:R-:W-:Y:S02]  /*01d0*/  @!P0 IADD3 R2, PT, PT, R2, -R7, RZ ;  /* 0x8000000702028210 */ /* 0x000fe40007ffe0ff */
[----:B------:R-:W-:Y:S02]  /*01e0*/  ISETP.NE.AND P0, PT, R3, RZ, PT ;  /* 0x000000ff0300720c */ /* 0x000fe40003f05270 */
[----:B------:R-:W-:-:S13]  /*01f0*/  ISETP.GT.U32.AND P1, PT, R7, R2, PT ;  /* 0x000000020700720c */ /* 0x000fda0003f24070 */
[----:B------:R-:W-:Y:S02]  /*0200*/  @!P1 IMAD.IADD R2, R2, 0x1, -R7 ;  /* 0x0000000102029824 */ /* 0x000fe400078e0a07 */
[----:B------:R-:W3:Y:S03]  /*0210*/  LDC.64 R6, c[0x0][0x390] ;  /* 0x0000e400ff067b82 */ /* 0x000ee60000000a00 */
[----:B------:R-:W-:Y:S02]  /*0220*/  @!P2 IADD3 R2, PT, PT, -R2, RZ, RZ ;  /* 0x000000ff0202a210 */ /* 0x000fe40007ffe1ff */
[----:B------:R-:W-:-:S04]  /*0230*/  @!P0 LOP3.LUT R2, RZ, R3, RZ, 0x33, !PT ;  /* 0x00000003ff028212 */ /* 0x000fc800078e33ff */
[----:B------:R-:W-:Y:S01]  /*0240*/  ISETP.GE.AND P0, PT, R2, R11, PT ;  /* 0x0000000b0200720c */ /* 0x000fe20003f06270 */
[----:B--2---:R-:W-:-:S12]  /*0250*/  IMAD.WIDE R2, R0, 0x4, R4 ;  /* 0x0000000400027825 */ /* 0x004fd800078e0204 */
[----:B------:R-:W-:Y:S01]  /*0260*/  @!P0 IMAD.WIDE R8, R11, 0x4, R2 ;  /* 0x000000040b088825 */ /* 0x000fe200078e0202 */
[C---:B------:R-:W-:Y:S01]  /*0270*/  @P0 IADD3 R11, PT, PT, R0.reuse, -R11, RZ ;  /* 0x8000000b000b0210 */ /* 0x040fe20007ffe0ff */
[----:B0-----:R-:W2:Y:S04]  /*0280*/  LDG.E R2, desc[UR4][R2.64] ;  /* 0x0000000402027981 */ /* 0x001ea8000c1e1900 */
[----:B------:R-:W4:Y:S01]  /*0290*/  @!P0 LDG.E R8, desc[UR4][R8.64] ;  /* 0x0000000408088981 */ /* 0x000f22000c1e1900 */
[----:B---3--:R-:W-:-:S04]  /*02a0*/  IMAD.WIDE R6, R0, 0x4, R6 ;  /* 0x0000000400067825 */ /* 0x008fc800078e0206 */
[----:B------:R-:W-:Y:S02]  /*02b0*/  @P0 IMAD.WIDE R10, R11, 0x4, R4 ;  /* 0x000000040b0a0825 */ /* 0x000fe400078e0204 */
[----:B------:R-:W3:Y:S02]  /*02c0*/  LDG.E R6, desc[UR4][R6.64] ;  /* 0x0000000406067981 */ /* 0x000ee4000c1e1900 */
[----:B-1----:R-:W-:-:S06]  /*02d0*/  IMAD.WIDE R4, R0, 0x4, R12 ;  /* 0x0000000400047825 */ /* 0x002fcc00078e020c */
[----:B------:R-:W2:Y:S01]  /*02e0*/  LDG.E R5, desc[UR4][R4.64] ;  /* 0x0000000404057981 */ /* 0x000ea2000c1e1900 */
[----:B----4-:R-:W-:Y:S02]  /*02f0*/  @!P0 FADD R15, -R8, -RZ ;  /* 0x800000ff080f8221 */ /* 0x010fe40000000100 */
[----:B------:R-:W0:Y:S04]  /*0300*/  LDC.64 R8, c[0x0][0x398] ;  /* 0x0000e600ff087b82 */ /* 0x000e280000000a00 */
[----:B------:R-:W3:Y:S01]  /*0310*/  @P0 LDG.E R15, desc[UR4][R10.64] ;  /* 0x000000040a0f0981 */ /* 0x000ee2000c1e1900 */
[----:B0-----:R-:W-:-:S04]  /*0320*/  IMAD.WIDE R8, R0, 0x4, R8 ;  /* 0x0000000400087825 */ /* 0x001fc800078e0208 */
[----:B---3--:R-:W-:-:S04]  /*0330*/  FMUL R15, R6, R15 ;  /* 0x0000000f060f7220 */ /* 0x008fc80000400000 */
[----:B--2---:R-:W-:-:S05]  /*0340*/  FFMA R15, R2, R5, R15 ;  /* 0x00000005020f7223 */ /* 0x004fca000000000f */
[----:B------:R-:W-:Y:S01]  /*0350*/  STG.E desc[UR4][R8.64], R15 ;  /* 0x0000000f08007986 */ /* 0x000fe2000c101904 */
[----:B------:R-:W-:Y:S05]  /*0360*/  EXIT ;  /* 0x000000000000794d */ /* 0x000fea0003800000 */
.L_x_0:
[----:B------:R-:W-:-:S00]  /*0370*/  BRA `(.L_x_0) ;  /* 0xfffffffc00fc7947 */ /* 0x000fc0000383ffff */
[----:B------:R-:W-:-:S00]  /*0380*/  NOP ;  /* 0x0000000000007918 */ /* 0x000fc00000000000 */
[----:B------:R-:W-:-:S00]  /*0390*/  NOP ;  /* 0x0000000000007918 */ /* 0x000fc00000000000 */
[----:B------:R-:W-:-:S00]  /*03a0*/  NOP ;  /* 0x0000000000007918 */ /* 0x000fc00000000000 */
[----:B------:R-:W-:-:S00]  /*03b0*/  NOP ;  /* 0x0000000000007918 */ /* 0x000fc00000000000 */
[----:B------:R-:W-:-:S00]  /*03c0*/  NOP ;  /* 0x0000000000007918 */ /* 0x000fc00000000000 */
[----:B------:R-:W-:-:S00]  /*03d0*/  NOP ;  /* 0x0000000000007918 */ /* 0x000fc00000000000 */
[----:B------:R-:W-:-:S00]  /*03e0*/  NOP ;  /* 0x0000000000007918 */ /* 0x000fc00000000000 */
[----:B------:R-:W-:-:S00]  /*03f0*/  NOP ;  /* 0x0000000000007918 */ /* 0x000fc00000000000 */
.L_x_1:


//--------------------- .nv.shared.reserved.0     --------------------------
	.section	.nv.shared.reserved.0,"aw",@nobits
	.weak		__nv_reservedSMEM_offset_0_alias
	.size		__nv_reservedSMEM_offset_0_alias, 0, 64
	.other		__nv_reservedSMEM_offset_0_alias,@"STO_CUDA_RESERVED_SHARED STV_DEFAULT"
__nv_reservedSMEM_offset_0_alias:
	.zero		0
	.zero		64


//--------------------- .nv.constant0._Z11rope_kernelPfS_S_S_ii --------------------------
	.section	.nv.constant0._Z11rope_kernelPfS_S_S_ii,"a",@progbits
	.sectionflags	@""
	.align	4
.nv.constant0._Z11rope_kernelPfS_S_S_ii:
	.zero		936


//--------------------- SYMBOLS --------------------------

	.type		.nv.reservedSmem.offset0,@object
	.size		.nv.reservedSmem.offset0,0x4
